//
// Generated by NVIDIA NVVM Compiler
//
// Compiler Build ID: CL-36424714
// Cuda compilation tools, release 13.0, V13.0.88
// Based on NVVM 20.0.0
//

.version 9.0
.target sm_100
.address_size 64

	// .globl	_Z12index_kernelIiEvPT_S1_S1_mmm

.visible .entry _Z12index_kernelIiEvPT_S1_S1_mmm(
	.param .u64 .ptr .align 1 _Z12index_kernelIiEvPT_S1_S1_mmm_param_0,
	.param .u64 .ptr .align 1 _Z12index_kernelIiEvPT_S1_S1_mmm_param_1,
	.param .u64 .ptr .align 1 _Z12index_kernelIiEvPT_S1_S1_mmm_param_2,
	.param .u64 _Z12index_kernelIiEvPT_S1_S1_mmm_param_3,
	.param .u64 _Z12index_kernelIiEvPT_S1_S1_mmm_param_4,
	.param .u64 _Z12index_kernelIiEvPT_S1_S1_mmm_param_5
)
{
	.reg .pred 	%p<4>;
	.reg .b32 	%r<16>;
	.reg .b64 	%rd<17>;

	ld.param.u64 	%rd1, [_Z12index_kernelIiEvPT_S1_S1_mmm_param_0];
	ld.param.u64 	%rd2, [_Z12index_kernelIiEvPT_S1_S1_mmm_param_1];
	ld.param.u64 	%rd3, [_Z12index_kernelIiEvPT_S1_S1_mmm_param_2];
	ld.param.u64 	%rd4, [_Z12index_kernelIiEvPT_S1_S1_mmm_param_4];
	ld.param.u64 	%rd5, [_Z12index_kernelIiEvPT_S1_S1_mmm_param_5];
	mov.u32 	%r3, %ntid.x;
	mov.u32 	%r4, %ctaid.x;
	mov.u32 	%r5, %tid.x;
	mad.lo.s32 	%r1, %r3, %r4, %r5;
	mov.u32 	%r6, %ntid.y;
	mov.u32 	%r7, %ctaid.y;
	mov.u32 	%r8, %tid.y;
	mad.lo.s32 	%r2, %r6, %r7, %r8;
	cvt.s64.s32 	%rd6, %r1;
	setp.le.u64 	%p1, %rd4, %rd6;
	cvt.u64.u32 	%rd7, %r2;
	setp.le.u64 	%p2, %rd5, %rd7;
	or.pred  	%p3, %p1, %p2;
	@%p3 bra 	$L__BB0_2;
	shl.b32 	%r9, %r2, 7;
	cvta.to.global.u64 	%rd8, %rd1;
	cvta.to.global.u64 	%rd9, %rd2;
	cvta.to.global.u64 	%rd10, %rd3;
	cvt.u32.u64 	%r10, %rd4;
	mad.lo.s32 	%r11, %r2, %r10, %r1;
	add.s32 	%r12, %r9, %r1;
	mul.wide.s32 	%rd11, %r12, 4;
	add.s64 	%rd12, %rd8, %rd11;
	ld.global.u32 	%r13, [%rd12];
	add.s32 	%r14, %r9, %r13;
	mul.wide.s32 	%rd13, %r14, 4;
	add.s64 	%rd14, %rd9, %rd13;
	ld.global.u32 	%r15, [%rd14];
	mul.wide.s32 	%rd15, %r11, 4;
	add.s64 	%rd16, %rd10, %rd15;
	st.global.u32 	[%rd16], %r15;
$L__BB0_2:
	ret;

}


// ===== COMPILED SASS (sm_100) =====

	.target	sm_100

	.elftype	@"ET_EXEC"


//--------------------- .note.nv.tkinfo           --------------------------
	.section	.note.nv.tkinfo,"",@"SHT_NOTE"
	.sectionflags	@"SHF_NOTE_NV_TKINFO"
	.tkinfo
        /*0018*/ 	.word	0x00000002
        /*0030*/ 	.string	""
        /*0030*/ 	.string	"ptxas"
        /*0030*/ 	.string	"Cuda compilation tools, release 13.0, V13.0.88"
        /*0030*/ 	.string	"Build cuda_13.0.r13.0/compiler.36424714_0"
        /*0030*/ 	.string	"-arch sm_100 -m 64 "



//--------------------- .note.nv.cuinfo           --------------------------
	.section	.note.nv.cuinfo,"",@"SHT_NOTE"
	.sectionflags	@"SHF_NOTE_NV_CUINFO"
        /*0018*/ 	.short	0x0002
        /*001a*/ 	.short	0x0064
        /*001c*/ 	.short	0x0082
	.zero		2


//--------------------- .nv.info                  --------------------------
	.section	.nv.info,"",@"SHT_CUDA_INFO"
	.align	4


	//----- nvinfo : EIATTR_REGCOUNT
	.align		4
        /*0000*/ 	.byte	0x04, 0x2f
        /*0002*/ 	.short	(.L_1 - .L_0)
	.align		4
.L_0:
        /*0004*/ 	.word	index@(_Z12index_kernelIiEvPT_S1_S1_mmm)
        /*0008*/ 	.word	0x0000000c


	//----- nvinfo : EIATTR_FRAME_SIZE
	.align		4
.L_1:
        /*000c*/ 	.byte	0x04, 0x11
        /*000e*/ 	.short	(.L_3 - .L_2)
	.align		4
.L_2:
        /*0010*/ 	.word	index@(_Z12index_kernelIiEvPT_S1_S1_mmm)
        /*0014*/ 	.word	0x00000000


	//----- nvinfo : EIATTR_MIN_STACK_SIZE
	.align		4
.L_3:
        /*0018*/ 	.byte	0x04, 0x12
        /*001a*/ 	.short	(.L_5 - .L_4)
	.align		4
.L_4:
        /*001c*/ 	.word	index@(_Z12index_kernelIiEvPT_S1_S1_mmm)
        /*0020*/ 	.word	0x00000000
.L_5:


//--------------------- .nv.compat                --------------------------
	.section	.nv.compat,"",@"SHT_CUDA_COMPAT_INFO"
	.align	4
        /*0000*/ 	.byte	0x02, 0x09, 0x00, 0x00, 0x02, 0x02, 0x01, 0x00, 0x02, 0x05, 0x05, 0x00, 0x03, 0x07, 0x01, 0x01
        /*0010*/ 	.byte	0x02, 0x03, 0x00, 0x00, 0x02, 0x06, 0x01, 0x00, 0x04, 0x0b, 0x08, 0x00, 0x09, 0x00, 0x00, 0x00
        /*0020*/ 	.byte	0x00, 0x00, 0x00, 0x00


//--------------------- .nv.info._Z12index_kernelIiEvPT_S1_S1_mmm --------------------------
	.section	.nv.info._Z12index_kernelIiEvPT_S1_S1_mmm,"",@"SHT_CUDA_INFO"
	.sectionflags	@""
	.align	4


	//----- nvinfo : EIATTR_CUDA_API_VERSION
	.align		4
        /*0000*/ 	.byte	0x04, 0x37
        /*0002*/ 	.short	(.L_7 - .L_6)
.L_6:
        /*0004*/ 	.word	0x00000082


	//----- nvinfo : EIATTR_KPARAM_INFO
	.align		4
.L_7:
        /*0008*/ 	.byte	0x04, 0x17
        /*000a*/ 	.short	(.L_9 - .L_8)
.L_8:
        /*000c*/ 	.word	0x00000000
        /*0010*/ 	.short	0x0005
        /*0012*/ 	.short	0x0028
        /*0014*/ 	.byte	0x00, 0xf0, 0x21, 0x00


	//----- nvinfo : EIATTR_KPARAM_INFO
	.align		4
.L_9:
        /*0018*/ 	.byte	0x04, 0x17
        /*001a*/ 	.short	(.L_11 - .L_10)
.L_10:
        /*001c*/ 	.word	0x00000000
        /*0020*/ 	.short	0x0004
        /*0022*/ 	.short	0x0020
        /*0024*/ 	.byte	0x00, 0xf0, 0x21, 0x00


	//----- nvinfo : EIATTR_KPARAM_INFO
	.align		4
.L_11:
        /*0028*/ 	.byte	0x04, 0x17
        /*002a*/ 	.short	(.L_13 - .L_12)
.L_12:
        /*002c*/ 	.word	0x00000000
        /*0030*/ 	.short	0x0003
        /*0032*/ 	.short	0x0018
        /*0034*/ 	.byte	0x00, 0xf0, 0x21, 0x00


	//----- nvinfo : EIATTR_KPARAM_INFO
	.align		4
.L_13:
        /*0038*/ 	.byte	0x04, 0x17
        /*003a*/ 	.short	(.L_15 - .L_14)
.L_14:
        /*003c*/ 	.word	0x00000000
        /*0040*/ 	.short	0x0002
        /*0042*/ 	.short	0x0010
        /*0044*/ 	.byte	0x00, 0xf5, 0x21, 0x00


	//----- nvinfo : EIATTR_KPARAM_INFO
	.align		4
.L_15:
        /*0048*/ 	.byte	0x04, 0x17
        /*004a*/ 	.short	(.L_17 - .L_16)
.L_16:
        /*004c*/ 	.word	0x00000000
        /*0050*/ 	.short	0x0001
        /*0052*/ 	.short	0x0008
        /*0054*/ 	.byte	0x00, 0xf5, 0x21, 0x00


	//----- nvinfo : EIATTR_KPARAM_INFO
	.align		4
.L_17:
        /*0058*/ 	.byte	0x04, 0x17
        /*005a*/ 	.short	(.L_19 - .L_18)
.L_18:
        /*005c*/ 	.word	0x00000000
        /*0060*/ 	.short	0x0000
        /*0062*/ 	.short	0x0000
        /*0064*/ 	.byte	0x00, 0xf5, 0x21, 0x00


	//----- nvinfo : EIATTR_SPARSE_MMA_MASK
	.align		4
.L_19:
        /*0068*/ 	.byte	0x03, 0x50
        /*006a*/ 	.short	0x0000


	//----- nvinfo : EIATTR_MAXREG_COUNT
	.align		4
        /*006c*/ 	.byte	0x03, 0x1b
        /*006e*/ 	.short	0x00ff


	//----- nvinfo : EIATTR_MERCURY_ISA_VERSION
	.align		4
        /*0070*/ 	.byte	0x03, 0x5f
        /*0072*/ 	.short	0x0101


	//----- nvinfo : EIATTR_VRC_CTA_INIT_COUNT
	.align		4
        /*0074*/ 	.byte	0x02, 0x4a
	.zero		1
	.zero		1


	//----- nvinfo : EIATTR_EXIT_INSTR_OFFSETS
	.align		4
        /*0078*/ 	.byte	0x04, 0x1c
        /*007a*/ 	.short	(.L_21 - .L_20)


	//   ....[0]....
.L_20:
        /*007c*/ 	.word	0x000000f0


	//   ....[1]....
        /*0080*/ 	.word	0x000001d0


	//----- nvinfo : EIATTR_CBANK_PARAM_SIZE
	.align		4
.L_21:
        /*0084*/ 	.byte	0x03, 0x19
        /*0086*/ 	.short	0x0030


	//----- nvinfo : EIATTR_PARAM_CBANK
	.align		4
        /*0088*/ 	.byte	0x04, 0x0a
        /*008a*/ 	.short	(.L_23 - .L_22)
	.align		4
.L_22:
        /*008c*/ 	.word	index@(.nv.constant0._Z12index_kernelIiEvPT_S1_S1_mmm)
        /*0090*/ 	.short	0x0380
        /*0092*/ 	.short	0x0030


	//----- nvinfo : EIATTR_SW_WAR
	.align		4
.L_23:
        /*0094*/ 	.byte	0x04, 0x36
        /*0096*/ 	.short	(.L_25 - .L_24)
.L_24:
        /*0098*/ 	.word	0x00000008
.L_25:


//--------------------- .nv.callgraph             --------------------------
	.section	.nv.callgraph,"",@"SHT_CUDA_CALLGRAPH"
	.align	4
	.sectionentsize	8
	.align		4
        /*0000*/ 	.word	0x00000000
	.align		4
        /*0004*/ 	.word	0xffffffff
	.align		4
        /*0008*/ 	.word	0x00000000
	.align		4
        /*000c*/ 	.word	0xfffffffe
	.align		4
        /*0010*/ 	.word	0x00000000
	.align		4
        /*0014*/ 	.word	0xfffffffd
	.align		4
        /*0018*/ 	.word	0x00000000
	.align		4
        /*001c*/ 	.word	0xfffffffc


//--------------------- .text._Z12index_kernelIiEvPT_S1_S1_mmm --------------------------
	.section	.text._Z12index_kernelIiEvPT_S1_S1_mmm,"ax",@progbits
	.align	128
        .global         _Z12index_kernelIiEvPT_S1_S1_mmm
        .type           _Z12index_kernelIiEvPT_S1_S1_mmm,@function
        .size           _Z12index_kernelIiEvPT_S1_S1_mmm,(.L_x_1 - _Z12index_kernelIiEvPT_S1_S1_mmm)
        .other          _Z12index_kernelIiEvPT_S1_S1_mmm,@"STO_CUDA_ENTRY STV_DEFAULT"
_Z12index_kernelIiEvPT_S1_S1_mmm:
.text._Z12index_kernelIiEvPT_S1_S1_mmm:
[----:B------:R-:W-:Y:S01]  /*0000*/  LDC R1, c[0x0][0x37c] ;  /* 0x0000df00ff017b82 */ /* 0x000fe20000000800 */
[----:B------:R-:W0:Y:S01]  /*0010*/  S2R R9, SR_CTAID.Y ;  /* 0x0000000000097919 */ /* 0x000e220000002600 */
[----:B------:R-:W1:Y:S01]  /*0020*/  LDCU UR4, c[0x0][0x360] ;  /* 0x00006c00ff0477ac */ /* 0x000e620008000800 */
[----:B------:R-:W0:Y:S01]  /*0030*/  S2R R2, SR_TID.Y ;  /* 0x0000000000027919 */ /* 0x000e220000002200 */
[----:B------:R-:W0:Y:S01]  /*0040*/  LDCU UR5, c[0x0][0x364] ;  /* 0x00006c80ff0577ac */ /* 0x000e220008000800 */
[----:B------:R-:W1:Y:S01]  /*0050*/  S2R R0, SR_CTAID.X ;  /* 0x0000000000007919 */ /* 0x000e620000002500 */
[----:B------:R-:W2:Y:S01]  /*0060*/  LDCU.128 UR8, c[0x0][0x3a0] ;  /* 0x00007400ff0877ac */ /* 0x000ea20008000c00 */
[----:B------:R-:W1:Y:S01]  /*0070*/  S2R R3, SR_TID.X ;  /* 0x0000000000037919 */ /* 0x000e620000002100 */
[----:B0-----:R-:W-:-:S05]  /*0080*/  IMAD R9, R9, UR5, R2 ;  /* 0x0000000509097c24 */ /* 0x001fca000f8e0202 */
[----:B--2---:R-:W-:Y:S01]  /*0090*/  ISETP.GE.U32.AND P1, PT, R9, UR10, PT ;  /* 0x0000000a09007c0c */ /* 0x004fe2000bf26070 */
[----:B-1----:R-:W-:-:S03]  /*00a0*/  IMAD R0, R0, UR4, R3 ;  /* 0x0000000400007c24 */ /* 0x002fc6000f8e0203 */
[----:B------:R-:W-:Y:S02]  /*00b0*/  ISETP.GE.U32.AND.EX P1, PT, RZ, UR11, PT, P1 ;  /* 0x0000000bff007c0c */ /* 0x000fe4000bf26110 */
[----:B------:R-:W-:Y:S02]  /*00c0*/  ISETP.GE.U32.AND P0, PT, R0, UR8, PT ;  /* 0x0000000800007c0c */ /* 0x000fe4000bf06070 */
[----:B------:R-:W-:-:S04]  /*00d0*/  SHF.R.S32.HI R2, RZ, 0x1f, R0 ;  /* 0x0000001fff027819 */ /* 0x000fc80000011400 */
[----:B------:R-:W-:-:S13]  /*00e0*/  ISETP.GE.U32.OR.EX P0, PT, R2, UR9, P1, P0 ;  /* 0x0000000902007c0c */ /* 0x000fda0008f06500 */
[----:B------:R-:W-:Y:S05]  /*00f0*/  @P0 EXIT ;  /* 0x000000000000094d */ /* 0x000fea0003800000 */
[----:B------:R-:W0:Y:S01]  /*0100*/  LDC.64 R2, c[0x0][0x380] ;  /* 0x0000e000ff027b82 */ /* 0x000e220000000a00 */
[----:B------:R-:W1:Y:S01]  /*0110*/  LDCU.64 UR4, c[0x0][0x358] ;  /* 0x00006b00ff0477ac */ /* 0x000e620008000a00 */
[----:B------:R-:W-:-:S05]  /*0120*/  LEA R5, R9, R0, 0x7 ;  /* 0x0000000009057211 */ /* 0x000fca00078e38ff */
[----:B0-----:R-:W-:Y:S02]  /*0130*/  IMAD.WIDE R2, R5, 0x4, R2 ;  /* 0x0000000405027825 */ /* 0x001fe400078e0202 */
[----:B------:R-:W0:Y:S04]  /*0140*/  LDC.64 R4, c[0x0][0x388] ;  /* 0x0000e200ff047b82 */ /* 0x000e280000000a00 */
[----:B-1----:R-:W2:Y:S02]  /*0150*/  LDG.E R2, desc[UR4][R2.64] ;  /* 0x0000000402027981 */ /* 0x002ea4000c1e1900 */
[----:B--2---:R-:W-:-:S05]  /*0160*/  LEA R7, R9, R2, 0x7 ;  /* 0x0000000209077211 */ /* 0x004fca00078e38ff */
[----:B0-----:R-:W-:Y:S02]  /*0170*/  IMAD.WIDE R4, R7, 0x4, R4 ;  /* 0x0000000407047825 */ /* 0x001fe400078e0204 */
[----:B------:R-:W0:Y:S04]  /*0180*/  LDC.64 R6, c[0x0][0x390] ;  /* 0x0000e400ff067b82 */ /* 0x000e280000000a00 */
[----:B------:R-:W2:Y:S01]  /*0190*/  LDG.E R5, desc[UR4][R4.64] ;  /* 0x0000000404057981 */ /* 0x000ea2000c1e1900 */
[----:B------:R-:W-:-:S04]  /*01a0*/  IMAD R9, R9, UR8, R0 ;  /* 0x0000000809097c24 */ /* 0x000fc8000f8e0200 */
[----:B0-----:R-:W-:-:S05]  /*01b0*/  IMAD.WIDE R6, R9, 0x4, R6 ;  /* 0x0000000409067825 */ /* 0x001fca00078e0206 */
[----:B--2---:R-:W-:Y:S01]  /*01c0*/  STG.E desc[UR4][R6.64], R5 ;  /* 0x0000000506007986 */ /* 0x004fe2000c101904 */
[----:B------:R-:W-:Y:S05]  /*01d0*/  EXIT ;  /* 0x000000000000794d */ /* 0x000fea0003800000 */
.L_x_0:
[----:B------:R-:W-:-:S00]  /*01e0*/  BRA `(.L_x_0) ;  /* 0xfffffffc00fc7947 */ /* 0x000fc0000383ffff */
[----:B------:R-:W-:-:S00]  /*01f0*/  NOP ;  /* 0x0000000000007918 */ /* 0x000fc00000000000 */
        /* <DEDUP_REMOVED lines=8> */
.L_x_1:


//--------------------- .nv.shared.reserved.0     --------------------------
	.section	.nv.shared.reserved.0,"aw",@nobits
	.weak		__nv_reservedSMEM_offset_0_alias
	.size		__nv_reservedSMEM_offset_0_alias, 0, 64
	.other		__nv_reservedSMEM_offset_0_alias,@"STO_CUDA_RESERVED_SHARED STV_DEFAULT"
__nv_reservedSMEM_offset_0_alias:
	.zero		0
	.zero		64


//--------------------- .nv.constant0._Z12index_kernelIiEvPT_S1_S1_mmm --------------------------
	.section	.nv.constant0._Z12index_kernelIiEvPT_S1_S1_mmm,"a",@progbits
	.sectionflags	@""
	.align	4
.nv.constant0._Z12index_kernelIiEvPT_S1_S1_mmm:
	.zero		944


//--------------------- SYMBOLS --------------------------

	.type		.nv.reservedSmem.offset0,@object
	.size		.nv.reservedSmem.offset0,0x4
